	.headerflags	@"EF_CUDA_TEXMODE_UNIFIED EF_CUDA_64BIT_ADDRESS EF_CUDA_ACCELERATORS EF_CUDA_SM90 EF_CUDA_VIRTUAL_SM(EF_CUDA_SM90)"
	.elftype	@"ET_EXEC"


//--------------------- .nv.info                  --------------------------
	.section	.nv.info,"",@"SHT_CUDA_INFO"
	.align	4


	//----- nvinfo : EIATTR_REGCOUNT
	.align		4
        /*0000*/ 	.byte	0x04, 0x2f
        /*0002*/ 	.short	(.L_1 - .L_0)
	.align		4
.L_0:
        /*0004*/ 	.word	index@(triton_poi_fused_max_pool2d_with_indices_21)
        /*0008*/ 	.word	0x0000001a


	//----- nvinfo : EIATTR_MIN_STACK_SIZE
	.align		4
.L_1:
        /*000c*/ 	.byte	0x04, 0x12
        /*000e*/ 	.short	(.L_3 - .L_2)
	.align		4
.L_2:
        /*0010*/ 	.word	index@(triton_poi_fused_max_pool2d_with_indices_21)
        /*0014*/ 	.word	0x00000000


	//----- nvinfo : EIATTR_FRAME_SIZE
	.align		4
.L_3:
        /*0018*/ 	.byte	0x04, 0x11
        /*001a*/ 	.short	(.L_5 - .L_4)
	.align		4
.L_4:
        /*001c*/ 	.word	index@(triton_poi_fused_max_pool2d_with_indices_21)
        /*0020*/ 	.word	0x00000000


	//----- nvinfo : EIATTR_MIN_STACK_SIZE
	.align		4
.L_5:
        /*0024*/ 	.byte	0x04, 0x12
        /*0026*/ 	.short	(.L_7 - .L_6)
	.align		4
.L_6:
        /*0028*/ 	.word	index@(triton_poi_fused_max_pool2d_with_indices_21)
        /*002c*/ 	.word	0x00000000
.L_7:


//--------------------- .nv.info.triton_poi_fused_max_pool2d_with_indices_21 --------------------------
	.section	.nv.info.triton_poi_fused_max_pool2d_with_indices_21,"",@"SHT_CUDA_INFO"
	.sectionflags	@""
	.align	4


	//----- nvinfo : EIATTR_CUDA_API_VERSION
	.align		4
        /*0000*/ 	.byte	0x04, 0x37
        /*0002*/ 	.short	(.L_9 - .L_8)
.L_8:
        /*0004*/ 	.word	0x0000007c


	//----- nvinfo : EIATTR_KPARAM_INFO
	.align		4
.L_9:
        /*0008*/ 	.byte	0x04, 0x17
        /*000a*/ 	.short	(.L_11 - .L_10)
.L_10:
        /*000c*/ 	.word	0x00000000
        /*0010*/ 	.short	0x0003
        /*0012*/ 	.short	0x0018
        /*0014*/ 	.byte	0x00, 0xf0, 0x11, 0x00


	//----- nvinfo : EIATTR_KPARAM_INFO
	.align		4
.L_11:
        /*0018*/ 	.byte	0x04, 0x17
        /*001a*/ 	.short	(.L_13 - .L_12)
.L_12:
        /*001c*/ 	.word	0x00000000
        /*0020*/ 	.short	0x0002
        /*0022*/ 	.short	0x0010
        /*0024*/ 	.byte	0x00, 0xf4, 0x21, 0x00


	//----- nvinfo : EIATTR_KPARAM_INFO
	.align		4
.L_13:
        /*0028*/ 	.byte	0x04, 0x17
        /*002a*/ 	.short	(.L_15 - .L_14)
.L_14:
        /*002c*/ 	.word	0x00000000
        /*0030*/ 	.short	0x0001
        /*0032*/ 	.short	0x0008
        /*0034*/ 	.byte	0x00, 0xf4, 0x21, 0x00


	//----- nvinfo : EIATTR_KPARAM_INFO
	.align		4
.L_15:
        /*0038*/ 	.byte	0x04, 0x17
        /*003a*/ 	.short	(.L_17 - .L_16)
.L_16:
        /*003c*/ 	.word	0x00000000
        /*0040*/ 	.short	0x0000
        /*0042*/ 	.short	0x0000
        /*0044*/ 	.byte	0x00, 0xf4, 0x21, 0x00


	//----- nvinfo : EIATTR_SPARSE_MMA_MASK
	.align		4
.L_17:
        /*0048*/ 	.byte	0x03, 0x50
        /*004a*/ 	.short	0x0000


	//----- nvinfo : EIATTR_MAXREG_COUNT
	.align		4
        /*004c*/ 	.byte	0x03, 0x1b
        /*004e*/ 	.short	0x00ff


	//----- nvinfo : EIATTR_EXIT_INSTR_OFFSETS
	.align		4
        /*0050*/ 	.byte	0x04, 0x1c
        /*0052*/ 	.short	(.L_19 - .L_18)


	//   ....[0]....
.L_18:
        /*0054*/ 	.word	0x000009c0


	//   ....[1]....
        /*0058*/ 	.word	0x000009e0


	//----- nvinfo : EIATTR_REQNTID
	.align		4
.L_19:
        /*005c*/ 	.byte	0x04, 0x10
        /*005e*/ 	.short	(.L_21 - .L_20)
.L_20:
        /*0060*/ 	.word	0x00000100
        /*0064*/ 	.word	0x00000001
        /*0068*/ 	.word	0x00000001


	//----- nvinfo : EIATTR_CBANK_PARAM_SIZE
	.align		4
.L_21:
        /*006c*/ 	.byte	0x03, 0x19
        /*006e*/ 	.short	0x001c


	//----- nvinfo : EIATTR_PARAM_CBANK
	.align		4
        /*0070*/ 	.byte	0x04, 0x0a
        /*0072*/ 	.short	(.L_23 - .L_22)
	.align		4
.L_22:
        /*0074*/ 	.word	index@(.nv.constant0.triton_poi_fused_max_pool2d_with_indices_21)
        /*0078*/ 	.short	0x0210
        /*007a*/ 	.short	0x001c


	//----- nvinfo : EIATTR_SW_WAR
	.align		4
.L_23:
        /*007c*/ 	.byte	0x04, 0x36
        /*007e*/ 	.short	(.L_25 - .L_24)
.L_24:
        /*0080*/ 	.word	0x00000008
.L_25:


//--------------------- .nv.callgraph             --------------------------
	.section	.nv.callgraph,"",@"SHT_CUDA_CALLGRAPH"
	.align	4
	.sectionentsize	8
	.align		4
        /*0000*/ 	.word	0x00000000
	.align		4
        /*0004*/ 	.word	0xffffffff
	.align		4
        /*0008*/ 	.word	0x00000000
	.align		4
        /*000c*/ 	.word	0xfffffffe
	.align		4
        /*0010*/ 	.word	0x00000000
	.align		4
        /*0014*/ 	.word	0xfffffffd
	.align		4
        /*0018*/ 	.word	0x00000000
	.align		4
        /*001c*/ 	.word	0xfffffffc


//--------------------- .text.triton_poi_fused_max_pool2d_with_indices_21 --------------------------
	.section	.text.triton_poi_fused_max_pool2d_with_indices_21,"ax",@progbits
	.align	128
        .global         triton_poi_fused_max_pool2d_with_indices_21
        .type           triton_poi_fused_max_pool2d_with_indices_21,@function
        .size           triton_poi_fused_max_pool2d_with_indices_21,(.L_x_1 - triton_poi_fused_max_pool2d_with_indices_21)
        .other          triton_poi_fused_max_pool2d_with_indices_21,@"STO_CUDA_ENTRY STV_DEFAULT"
triton_poi_fused_max_pool2d_with_indices_21:
.text.triton_poi_fused_max_pool2d_with_indices_21:
[----:B------:R-:W0:Y:S02]  /*0000*/  LDC R1, c[0x0][0x28] ;  /* 0x00000a00ff017b82 */ /* 0x000e240000000800 */
[----:B------:R-:W1:Y:S01]  /*0010*/  S2R R0, SR_TID.X ;  /* 0x0000000000007919 */ /* 0x000e620000002100 */
[----:B------:R-:W-:Y:S01]  /*0020*/  IMAD.MOV.U32 R4, RZ, RZ, RZ ;  /* 0x000000ffff047224 */ /* 0x000fe200078e00ff */
[----:B------:R-:W-:Y:S01]  /*0030*/  CS2R R20, SRZ ;  /* 0x0000000000147805 */ /* 0x000fe2000001ff00 */
[----:B------:R-:W-:Y:S01]  /*0040*/  IMAD.MOV.U32 R6, RZ, RZ, RZ ;  /* 0x000000ffff067224 */ /* 0x000fe200078e00ff */
[----:B------:R-:W2:Y:S01]  /*0050*/  S2R R3, SR_CTAID.X ;  /* 0x0000000000037919 */ /* 0x000ea20000002500 */
[----:B------:R-:W-:Y:S01]  /*0060*/  IMAD.MOV.U32 R8, RZ, RZ, RZ ;  /* 0x000000ffff087224 */ /* 0x000fe200078e00ff */
[----:B------:R-:W-:Y:S01]  /*0070*/  ULDC.64 UR4, c[0x0][0x208] ;  /* 0x0000820000047ab9 */ /* 0x000fe20000000a00 */
[----:B------:R-:W-:Y:S01]  /*0080*/  CS2R R22, SRZ ;  /* 0x0000000000167805 */ /* 0x000fe2000001ff00 */
[----:B------:R-:W-:Y:S01]  /*0090*/  ULDC.64 UR6, c[0x0][0x220] ;  /* 0x0000880000067ab9 */ /* 0x000fe20000000a00 */
[----:B-1----:R-:W-:Y:S01]  /*00a0*/  IMAD.SHL.U32 R0, R0, 0x2, RZ ;  /* 0x0000000200007824 */ /* 0x002fe200078e00ff */
[----:B--2---:R-:W-:-:S04]  /*00b0*/  SHF.R.S32.HI R2, RZ, 0x16, R3 ;  /* 0x00000016ff027819 */ /* 0x004fc80000011403 */
[----:B------:R-:W-:Y:S02]  /*00c0*/  LOP3.LUT R0, R0, 0x1fe, RZ, 0xc0, !PT ;  /* 0x000001fe00007812 */ /* 0x000fe400078ec0ff */
[----:B------:R-:W-:-:S03]  /*00d0*/  SGXT R2, R2, 0x1 ;  /* 0x000000010202781a */ /* 0x000fc60000000200 */
[----:B------:R-:W-:-:S04]  /*00e0*/  IMAD R3, R3, 0x200, R0 ;  /* 0x0000020003037824 */ /* 0x000fc800078e0200 */
[----:B------:R-:W-:Y:S01]  /*00f0*/  IMAD.MOV.U32 R5, RZ, RZ, R3 ;  /* 0x000000ffff057224 */ /* 0x000fe200078e0003 */
[----:B------:R-:W-:Y:S01]  /*0100*/  LEA.HI R0, R2, R3, RZ, 0x6 ;  /* 0x0000000302007211 */ /* 0x000fe200078f30ff */
[----:B------:R-:W-:Y:S01]  /*0110*/  IMAD.MOV.U32 R2, RZ, RZ, RZ ;  /* 0x000000ffff027224 */ /* 0x000fe200078e00ff */
[C---:B------:R-:W-:Y:S01]  /*0120*/  ISETP.GE.AND P0, PT, R3.reuse, 0x3e0400, PT ;  /* 0x003e04000300780c */ /* 0x040fe20003f06270 */
[----:B------:R-:W-:Y:S01]  /*0130*/  IMAD.HI R4, R3, -0x7df7df7d, R4 ;  /* 0x8208208303047827 */ /* 0x000fe200078e0204 */
[----:B------:R-:W-:-:S03]  /*0140*/  SHF.R.S32.HI R7, RZ, 0x6, R0 ;  /* 0x00000006ff077819 */ /* 0x000fc60000011400 */
[----:B------:R-:W-:Y:S01]  /*0150*/  IMAD.HI R2, R3, -0x7be77d73, R2 ;  /* 0x8418828d03027827 */ /* 0x000fe200078e0202 */
[----:B------:R-:W-:-:S03]  /*0160*/  SHF.R.U32.HI R9, RZ, 0x1f, R4 ;  /* 0x0000001fff097819 */ /* 0x000fc60000011604 */
[----:B------:R-:W-:Y:S01]  /*0170*/  IMAD.HI R6, R7, -0x7df7df7d, R6 ;  /* 0x8208208307067827 */ /* 0x000fe200078e0206 */
[----:B------:R-:W-:Y:S02]  /*0180*/  SHF.R.U32.HI R5, RZ, 0x1f, R2 ;  /* 0x0000001fff057819 */ /* 0x000fe40000011602 */
[----:B------:R-:W-:Y:S02]  /*0190*/  LEA.HI.SX32 R9, R4, R9, 0x14 ;  /* 0x0000000904097211 */ /* 0x000fe400078fa2ff */
[----:B------:R-:W-:Y:S02]  /*01a0*/  LEA.HI.SX32 R11, R2, R5, 0xd ;  /* 0x00000005020b7211 */ /* 0x000fe400078f6aff */
[----:B------:R-:W-:Y:S02]  /*01b0*/  SHF.R.U32.HI R5, RZ, 0x1f, R6 ;  /* 0x0000001fff057819 */ /* 0x000fe40000011606 */
[----:B------:R-:W-:Y:S01]  /*01c0*/  LOP3.LUT R2, R0, 0xffffffc0, RZ, 0xc0, !PT ;  /* 0xffffffc000027812 */ /* 0x000fe200078ec0ff */
[----:B------:R-:W-:Y:S01]  /*01d0*/  IMAD.HI R0, R9, -0x7df7df7d, R8 ;  /* 0x8208208309007827 */ /* 0x000fe200078e0208 */
[----:B------:R-:W-:-:S02]  /*01e0*/  LEA.HI R6, R6, R5, RZ, 0x1a ;  /* 0x0000000506067211 */ /* 0x000fc400078fd0ff */
[----:B------:R-:W1:Y:S01]  /*01f0*/  LDC.64 R4, c[0x0][0x210] ;  /* 0x00008400ff047b82 */ /* 0x000e620000000a00 */
[----:B------:R-:W-:Y:S01]  /*0200*/  IMAD.IADD R2, R3, 0x1, -R2 ;  /* 0x0000000103027824 */ /* 0x000fe200078e0a02 */
[----:B------:R-:W-:Y:S01]  /*0210*/  SHF.R.U32.HI R13, RZ, 0x1f, R0 ;  /* 0x0000001fff0d7819 */ /* 0x000fe20000011600 */
[----:B------:R-:W-:Y:S02]  /*0220*/  IMAD R6, R6, -0x7e, R7 ;  /* 0xffffff8206067824 */ /* 0x000fe400078e0207 */
[----:B------:R-:W-:Y:S01]  /*0230*/  IMAD R11, R11, 0x3e8240, R2 ;  /* 0x003e82400b0b7824 */ /* 0x000fe200078e0202 */
[----:B------:R-:W-:-:S03]  /*0240*/  LEA.HI R13, R0, R13, RZ, 0x1a ;  /* 0x0000000d000d7211 */ /* 0x000fc600078fd0ff */
[----:B------:R-:W-:Y:S02]  /*0250*/  IMAD R6, R6, 0x80, R11 ;  /* 0x0000008006067824 */ /* 0x000fe400078e020b */
[----:B------:R-:W-:Y:S02]  /*0260*/  IMAD R7, R13, -0x7e, R9 ;  /* 0xffffff820d077824 */ /* 0x000fe400078e0209 */
[----:B------:R-:W-:Y:S02]  /*0270*/  IMAD.MOV.U32 R9, RZ, RZ, RZ ;  /* 0x000000ffff097224 */ /* 0x000fe400078e00ff */
[----:B------:R-:W-:-:S04]  /*0280*/  IMAD R7, R7, 0x7e80, R6 ;  /* 0x00007e8007077824 */ /* 0x000fc800078e0206 */
[C---:B------:R-:W-:Y:S02]  /*0290*/  VIADD R15, R7.reuse, 0x40 ;  /* 0x00000040070f7836 */ /* 0x040fe40000000000 */
[C---:B------:R-:W-:Y:S02]  /*02a0*/  VIADD R17, R7.reuse, 0x80 ;  /* 0x0000008007117836 */ /* 0x040fe40000000000 */
[----:B-1----:R-:W-:-:S04]  /*02b0*/  IMAD.WIDE R12, R7, 0x4, R4 ;  /* 0x00000004070c7825 */ /* 0x002fc800078e0204 */
[--C-:B------:R-:W-:Y:S01]  /*02c0*/  IMAD.WIDE R14, R15, 0x4, R4.reuse ;  /* 0x000000040f0e7825 */ /* 0x100fe200078e0204 */
[----:B------:R1:W2:Y:S04]  /*02d0*/  @!P0 LDG.E.64 R20, desc[UR4][R12.64] ;  /* 0x000000040c148981 */ /* 0x0002a8000c1e1b00 */
[----:B------:R-:W2:Y:S01]  /*02e0*/  @!P0 LDG.E.64 R8, desc[UR4][R14.64] ;  /* 0x000000040e088981 */ /* 0x000ea2000c1e1b00 */
[----:B------:R-:W-:-:S05]  /*02f0*/  IMAD.WIDE R16, R17, 0x4, R4 ;  /* 0x0000000411107825 */ /* 0x000fca00078e0204 */
[----:B------:R-:W3:Y:S01]  /*0300*/  @!P0 LDG.E.64 R22, desc[UR4][R16.64] ;  /* 0x0000000410168981 */ /* 0x000ee2000c1e1b00 */
[----:B------:R-:W-:Y:S01]  /*0310*/  VIADD R19, R7, 0x3f40 ;  /* 0x00003f4007137836 */ /* 0x000fe20000000000 */
[----:B------:R-:W-:-:S03]  /*0320*/  CS2R R10, SRZ ;  /* 0x00000000000a7805 */ /* 0x000fc6000001ff00 */
[----:B------:R-:W-:-:S05]  /*0330*/  IMAD.WIDE R18, R19, 0x4, R4 ;  /* 0x0000000413127825 */ /* 0x000fca00078e0204 */
[----:B------:R-:W4:Y:S01]  /*0340*/  @!P0 LDG.E.64 R10, desc[UR4][R18.64] ;  /* 0x00000004120a8981 */ /* 0x000f22000c1e1b00 */
[----:B-1----:R-:W-:-:S04]  /*0350*/  VIADD R13, R7, 0x3f80 ;  /* 0x00003f80070d7836 */ /* 0x002fc80000000000 */
[----:B------:R-:W-:Y:S01]  /*0360*/  IMAD.WIDE R12, R13, 0x4, R4 ;  /* 0x000000040d0c7825 */ /* 0x000fe200078e0204 */
[C---:B--2---:R-:W-:Y:S02]  /*0370*/  FSETP.GT.AND P6, PT, R8.reuse, R20, PT ;  /* 0x000000140800720b */ /* 0x044fe40003fc4000 */
[C---:B------:R-:W-:Y:S02]  /*0380*/  FSETP.GT.AND P1, PT, R9.reuse, R21, PT ;  /* 0x000000150900720b */ /* 0x040fe40003f24000 */
[----:B------:R-:W-:Y:S02]  /*0390*/  FSETP.NAN.AND P3, PT, R8, R8, PT ;  /* 0x000000080800720b */ /* 0x000fe40003f68000 */
[----:B---3--:R-:W-:Y:S02]  /*03a0*/  FSETP.NAN.AND P2, PT, R22, R22, PT ;  /* 0x000000161600720b */ /* 0x008fe40003f48000 */
[----:B------:R-:W-:-:S05]  /*03b0*/  FSETP.NAN.AND P4, PT, R9, R9, PT ;  /* 0x000000090900720b */ /* 0x000fca0003f88000 */
[----:B------:R-:W-:Y:S02]  /*03c0*/  @!P6 SEL R8, R8, R20, P3 ;  /* 0x000000140808e207 */ /* 0x000fe40001800000 */
[----:B------:R-:W-:Y:S02]  /*03d0*/  FSETP.NAN.AND P3, PT, R23, R23, PT ;  /* 0x000000171700720b */ /* 0x000fe40003f68000 */
[----:B------:R-:W-:Y:S02]  /*03e0*/  @!P1 SEL R9, R9, R21, P4 ;  /* 0x0000001509099207 */ /* 0x000fe40002000000 */
[----:B------:R-:W-:Y:S02]  /*03f0*/  FSETP.GEU.AND P5, PT, R8, R22, PT ;  /* 0x000000160800720b */ /* 0x000fe40003fae000 */
[----:B------:R-:W-:Y:S02]  /*0400*/  FSETP.GEU.AND P4, PT, R9, R23, PT ;  /* 0x000000170900720b */ /* 0x000fe40003f8e000 */
[----:B------:R-:W-:-:S02]  /*0410*/  @!P2 SEL R22, R22, R8, !P5 ;  /* 0x000000081616a207 */ /* 0x000fc40006800000 */
[----:B----4-:R-:W-:Y:S02]  /*0420*/  FSETP.NAN.AND P2, PT, R11, R11, PT ;  /* 0x0000000b0b00720b */ /* 0x010fe40003f48000 */
[----:B------:R-:W-:Y:S02]  /*0430*/  P2R R6, PR, RZ, 0x20 ;  /* 0x00000020ff067803 */ /* 0x000fe40000000000 */
[----:B------:R-:W-:Y:S02]  /*0440*/  @!P3 SEL R23, R23, R9, !P4 ;  /* 0x000000091717b207 */ /* 0x000fe40006000000 */
[----:B------:R-:W-:Y:S02]  /*0450*/  CS2R R8, SRZ ;  /* 0x0000000000087805 */ /* 0x000fe4000001ff00 */
[----:B------:R-:W-:Y:S02]  /*0460*/  SEL R0, RZ, 0x1, !P1 ;  /* 0x00000001ff007807 */ /* 0x000fe40004800000 */
[----:B------:R-:W-:-:S02]  /*0470*/  FSETP.GEU.AND P5, PT, R23, R11, PT ;  /* 0x0000000b1700720b */ /* 0x000fc40003fae000 */
[-C--:B------:R-:W-:Y:S01]  /*0480*/  FSETP.GEU.AND P3, PT, R22, R10.reuse, PT ;  /* 0x0000000a1600720b */ /* 0x080fe20003f6e000 */
[----:B------:R-:W2:Y:S01]  /*0490*/  @!P0 LDG.E.64 R8, desc[UR4][R12.64] ;  /* 0x000000040c088981 */ /* 0x000ea2000c1e1b00 */
[----:B------:R-:W-:Y:S02]  /*04a0*/  P2R R15, PR, RZ, 0x20 ;  /* 0x00000020ff0f7803 */ /* 0x000fe40000000000 */
[----:B------:R-:W-:Y:S02]  /*04b0*/  @!P2 SEL R11, R11, R23, !P5 ;  /* 0x000000170b0ba207 */ /* 0x000fe40006800000 */
[----:B------:R-:W-:Y:S02]  /*04c0*/  FSETP.NAN.AND P2, PT, R10, R10, PT ;  /* 0x0000000a0a00720b */ /* 0x000fe40003f48000 */
[----:B------:R-:W-:-:S11]  /*04d0*/  P2R R2, PR, RZ, 0x8 ;  /* 0x00000008ff027803 */ /* 0x000fd60000000000 */
[----:B------:R-:W-:Y:S02]  /*04e0*/  @!P2 SEL R10, R10, R22, !P3 ;  /* 0x000000160a0aa207 */ /* 0x000fe40005800000 */
[-C--:B--2---:R-:W-:Y:S02]  /*04f0*/  FSETP.NAN.AND P1, PT, R8, R8.reuse, PT ;  /* 0x000000080800720b */ /* 0x084fe40003f28000 */
[----:B------:R-:W-:-:S04]  /*0500*/  FSETP.GEU.AND P3, PT, R10, R8, PT ;  /* 0x000000080a00720b */ /* 0x000fc80003f6e000 */
[----:B------:R-:W-:-:S07]  /*0510*/  P2R R14, PR, RZ, 0x8 ;  /* 0x00000008ff0e7803 */ /* 0x000fce0000000000 */
[----:B------:R-:W-:Y:S02]  /*0520*/  @!P1 SEL R8, R8, R10, !P3 ;  /* 0x0000000a08089207 */ /* 0x000fe40005800000 */
[-C--:B------:R-:W-:Y:S02]  /*0530*/  FSETP.NAN.AND P1, PT, R9, R9.reuse, PT ;  /* 0x000000090900720b */ /* 0x080fe40003f28000 */
[----:B------:R-:W-:Y:S02]  /*0540*/  ISETP.NE.AND P3, PT, R2, RZ, PT ;  /* 0x000000ff0200720c */ /* 0x000fe40003f65270 */
[----:B------:R-:W-:Y:S02]  /*0550*/  FSETP.GEU.AND P5, PT, R11, R9, PT ;  /* 0x000000090b00720b */ /* 0x000fe40003fae000 */
[----:B------:R-:W-:Y:S02]  /*0560*/  P2R R16, PR, RZ, 0x8 ;  /* 0x00000008ff107803 */ /* 0x000fe40000000000 */
[----:B------:R-:W-:Y:S01]  /*0570*/  ISETP.NE.AND P3, PT, R15, RZ, PT ;  /* 0x000000ff0f00720c */ /* 0x000fe20003f65270 */
[----:B------:R-:W-:-:S04]  /*0580*/  VIADD R15, R7, 0x3fc0 ;  /* 0x00003fc0070f7836 */ /* 0x000fc80000000000 */
[----:B------:R-:W-:Y:S02]  /*0590*/  @!P1 SEL R9, R9, R11, !P5 ;  /* 0x0000000b09099207 */ /* 0x000fe40006800000 */
[----:B------:R-:W-:Y:S01]  /*05a0*/  CS2R R10, SRZ ;  /* 0x00000000000a7805 */ /* 0x000fe2000001ff00 */
[----:B------:R-:W-:-:S05]  /*05b0*/  IMAD.WIDE R12, R15, 0x4, R4 ;  /* 0x000000040f0c7825 */ /* 0x000fca00078e0204 */
[----:B------:R1:W2:Y:S01]  /*05c0*/  @!P0 LDG.E.64 R10, desc[UR4][R12.64] ;  /* 0x000000040c0a8981 */ /* 0x0002a2000c1e1b00 */
[----:B------:R-:W-:Y:S01]  /*05d0*/  P2R R17, PR, RZ, 0x20 ;  /* 0x00000020ff117803 */ /* 0x000fe20000000000 */
[----:B------:R-:W-:-:S04]  /*05e0*/  VIADD R15, R7, 0x7e80 ;  /* 0x00007e80070f7836 */ /* 0x000fc80000000000 */
[----:B-1----:R-:W-:Y:S01]  /*05f0*/  IMAD.WIDE R12, R15, 0x4, R4 ;  /* 0x000000040f0c7825 */ /* 0x002fe200078e0204 */
[-C--:B--2---:R-:W-:Y:S02]  /*0600*/  FSETP.NAN.AND P1, PT, R11, R11.reuse, PT ;  /* 0x0000000b0b00720b */ /* 0x084fe40003f28000 */
[----:B------:R-:W-:Y:S02]  /*0610*/  FSETP.NAN.AND P5, PT, R10, R10, PT ;  /* 0x0000000a0a00720b */ /* 0x000fe40003fa8000 */
[----:B------:R-:W-:-:S09]  /*0620*/  FSETP.GEU.AND P2, PT, R9, R11, PT ;  /* 0x0000000b0900720b */ /* 0x000fd20003f4e000 */
[----:B------:R-:W-:Y:S02]  /*0630*/  @!P1 SEL R11, R11, R9, !P2 ;  /* 0x000000090b0b9207 */ /* 0x000fe40005000000 */
[----:B------:R-:W-:-:S04]  /*0640*/  FSETP.GEU.AND P1, PT, R8, R10, PT ;  /* 0x0000000a0800720b */ /* 0x000fc80003f2e000 */
[----:B------:R-:W-:Y:S02]  /*0650*/  @!P5 SEL R10, R10, R8, !P1 ;  /* 0x000000080a0ad207 */ /* 0x000fe40004800000 */
[----:B------:R-:W-:-:S06]  /*0660*/  CS2R R8, SRZ ;  /* 0x0000000000087805 */ /* 0x000fcc000001ff00 */
[----:B------:R1:W2:Y:S01]  /*0670*/  @!P0 LDG.E.64 R8, desc[UR4][R12.64] ;  /* 0x000000040c088981 */ /* 0x0002a2000c1e1b00 */
[----:B------:R-:W-:Y:S02]  /*0680*/  SEL R2, RZ, 0x1, !P6 ;  /* 0x00000001ff027807 */ /* 0x000fe40007000000 */
[----:B------:R-:W-:Y:S01]  /*0690*/  SEL R0, R0, 0x2, P4 ;  /* 0x0000000200007807 */ /* 0x000fe20002000000 */
[----:B-1----:R-:W-:-:S04]  /*06a0*/  VIADD R13, R7, 0x7ec0 ;  /* 0x00007ec0070d7836 */ /* 0x002fc80000000000 */
[----:B------:R-:W-:-:S04]  /*06b0*/  IMAD.WIDE R12, R13, 0x4, R4 ;  /* 0x000000040d0c7825 */ /* 0x000fc800078e0204 */
[----:B------:R-:W-:Y:S01]  /*06c0*/  VIADD R7, R7, 0x7f00 ;  /* 0x00007f0007077836 */ /* 0x000fe20000000000 */
[-C--:B--2---:R-:W-:Y:S02]  /*06d0*/  FSETP.NAN.AND P5, PT, R8, R8.reuse, PT ;  /* 0x000000080800720b */ /* 0x084fe40003fa8000 */
[----:B------:R-:W-:Y:S02]  /*06e0*/  FSETP.GEU.AND P6, PT, R10, R8, PT ;  /* 0x000000080a00720b */ /* 0x000fe40003fce000 */
[----:B------:R-:W-:-:S09]  /*06f0*/  FSETP.NAN.AND P4, PT, R9, R9, PT ;  /* 0x000000090900720b */ /* 0x000fd20003f88000 */
[----:B------:R-:W-:Y:S02]  /*0700*/  @!P5 SEL R8, R8, R10, !P6 ;  /* 0x0000000a0808d207 */ /* 0x000fe40007000000 */
[----:B------:R-:W-:-:S04]  /*0710*/  ISETP.NE.AND P5, PT, R6, RZ, PT ;  /* 0x000000ff0600720c */ /* 0x000fc80003fa5270 */
[----:B------:R-:W-:Y:S02]  /*0720*/  SEL R2, R2, 0x2, P5 ;  /* 0x0000000202027807 */ /* 0x000fe40002800000 */
[----:B------:R-:W-:-:S04]  /*0730*/  FSETP.GEU.AND P5, PT, R11, R9, PT ;  /* 0x000000090b00720b */ /* 0x000fc80003fae000 */
[----:B------:R-:W-:Y:S02]  /*0740*/  @!P4 SEL R9, R9, R11, !P5 ;  /* 0x0000000b0909c207 */ /* 0x000fe40006800000 */
[----:B------:R-:W-:-:S06]  /*0750*/  CS2R R10, SRZ ;  /* 0x00000000000a7805 */ /* 0x000fcc000001ff00 */
[----:B------:R1:W2:Y:S01]  /*0760*/  @!P0 LDG.E.64 R10, desc[UR4][R12.64] ;  /* 0x000000040c0a8981 */ /* 0x0002a2000c1e1b00 */
[----:B------:R-:W-:Y:S01]  /*0770*/  IMAD.WIDE R6, R7, 0x4, R4 ;  /* 0x0000000407067825 */ /* 0x000fe200078e0204 */
[----:B------:R-:W-:-:S06]  /*0780*/  CS2R R4, SRZ ;  /* 0x0000000000047805 */ /* 0x000fcc000001ff00 */
[----:B------:R3:W4:Y:S01]  /*0790*/  @!P0 LDG.E.64 R4, desc[UR4][R6.64] ;  /* 0x0000000406048981 */ /* 0x000722000c1e1b00 */
[----:B------:R-:W-:Y:S01]  /*07a0*/  SEL R0, R0, 0x3, P3 ;  /* 0x0000000300007807 */ /* 0x000fe20001800000 */
[----:B-1----:R-:W3:Y:S01]  /*07b0*/  LDC.64 R12, c[0x0][0x218] ;  /* 0x00008600ff0c7b82 */ /* 0x002ee20000000a00 */
[----:B------:R-:W-:-:S04]  /*07c0*/  ISETP.NE.AND P3, PT, R16, RZ, PT ;  /* 0x000000ff1000720c */ /* 0x000fc80003f65270 */
[----:B------:R-:W-:Y:S02]  /*07d0*/  SEL R2, R2, 0x3, P3 ;  /* 0x0000000302027807 */ /* 0x000fe40001800000 */
[----:B------:R-:W-:Y:S02]  /*07e0*/  ISETP.NE.AND P3, PT, R14, RZ, PT ;  /* 0x000000ff0e00720c */ /* 0x000fe40003f65270 */
[----:B------:R-:W-:Y:S02]  /*07f0*/  ISETP.NE.AND P4, PT, R17, RZ, PT ;  /* 0x000000ff1100720c */ /* 0x000fe40003f85270 */
[----:B------:R-:W-:Y:S02]  /*0800*/  SEL R2, R2, 0x4, P3 ;  /* 0x0000000402027807 */ /* 0x000fe40001800000 */
[----:B------:R-:W-:Y:S02]  /*0810*/  SEL R0, R0, 0x4, P4 ;  /* 0x0000000400007807 */ /* 0x000fe40002000000 */
[----:B------:R-:W-:-:S02]  /*0820*/  SEL R2, R2, 0x5, P1 ;  /* 0x0000000502027807 */ /* 0x000fc40000800000 */
[----:B------:R-:W-:Y:S02]  /*0830*/  SEL R0, R0, 0x5, P2 ;  /* 0x0000000500007807 */ /* 0x000fe40001000000 */
[----:B------:R-:W-:Y:S02]  /*0840*/  SEL R2, R2, 0x6, P6 ;  /* 0x0000000602027807 */ /* 0x000fe40003000000 */
[----:B------:R-:W-:Y:S01]  /*0850*/  SEL R0, R0, 0x6, P5 ;  /* 0x0000000600007807 */ /* 0x000fe20002800000 */
[----:B---3--:R-:W-:Y:S01]  /*0860*/  IMAD.WIDE R6, R3, 0x4, R12 ;  /* 0x0000000403067825 */ /* 0x008fe200078e020c */
[-C--:B--2---:R-:W-:Y:S02]  /*0870*/  FSETP.NAN.AND P3, PT, R10, R10.reuse, PT ;  /* 0x0000000a0a00720b */ /* 0x084fe40003f68000 */
[----:B------:R-:W-:Y:S02]  /*0880*/  FSETP.NAN.AND P4, PT, R11, R11, PT ;  /* 0x0000000b0b00720b */ /* 0x000fe40003f88000 */
[----:B------:R-:W-:-:S02]  /*0890*/  FSETP.GEU.AND P1, PT, R8, R10, PT ;  /* 0x0000000a0800720b */ /* 0x000fc40003f2e000 */
[----:B----4-:R-:W-:Y:S02]  /*08a0*/  FSETP.NAN.AND P2, PT, R4, R4, PT ;  /* 0x000000040400720b */ /* 0x010fe40003f48000 */
[----:B------:R-:W-:-:S05]  /*08b0*/  FSETP.NAN.AND P6, PT, R5, R5, PT ;  /* 0x000000050500720b */ /* 0x000fca0003fc8000 */
[----:B------:R-:W-:Y:S02]  /*08c0*/  @!P3 SEL R10, R10, R8, !P1 ;  /* 0x000000080a0ab207 */ /* 0x000fe40004800000 */
[----:B------:R-:W-:-:S04]  /*08d0*/  FSETP.GEU.AND P3, PT, R9, R11, PT ;  /* 0x0000000b0900720b */ /* 0x000fc80003f6e000 */
[----:B------:R-:W-:Y:S02]  /*08e0*/  @!P4 SEL R11, R11, R9, !P3 ;  /* 0x000000090b0bc207 */ /* 0x000fe40005800000 */
[----:B------:R-:W-:Y:S02]  /*08f0*/  FSETP.GEU.AND P5, PT, R10, R4, PT ;  /* 0x000000040a00720b */ /* 0x000fe40003fae000 */
[----:B------:R-:W-:Y:S02]  /*0900*/  SEL R2, R2, 0x7, P1 ;  /* 0x0000000702027807 */ /* 0x000fe40000800000 */
[----:B------:R-:W-:Y:S02]  /*0910*/  FSETP.GEU.AND P4, PT, R11, R5, PT ;  /* 0x000000050b00720b */ /* 0x000fe40003f8e000 */
[----:B------:R-:W-:Y:S02]  /*0920*/  SEL R0, R0, 0x7, P3 ;  /* 0x0000000700007807 */ /* 0x000fe40001800000 */
[----:B------:R-:W-:-:S02]  /*0930*/  SEL R8, R2, 0x8, P5 ;  /* 0x0000000802087807 */ /* 0x000fc40002800000 */
[----:B------:R-:W-:Y:S02]  /*0940*/  @!P2 SEL R4, R4, R10, !P5 ;  /* 0x0000000a0404a207 */ /* 0x000fe40006800000 */
[----:B------:R-:W-:Y:S02]  /*0950*/  @!P6 SEL R5, R5, R11, !P4 ;  /* 0x0000000b0505e207 */ /* 0x000fe40006000000 */
[----:B------:R-:W-:Y:S02]  /*0960*/  IADD3 R2, P1, R3, UR6, RZ ;  /* 0x0000000603027c10 */ /* 0x000fe4000ff3e0ff */
[----:B------:R-:W-:Y:S02]  /*0970*/  SEL R9, R0, 0x8, P4 ;  /* 0x0000000800097807 */ /* 0x000fe40002000000 */
[----:B------:R-:W-:Y:S01]  /*0980*/  LOP3.LUT R0, R8, 0xff, RZ, 0xc0, !PT ;  /* 0x000000ff08007812 */ /* 0x000fe200078ec0ff */
[----:B------:R1:W-:Y:S01]  /*0990*/  @!P0 STG.E.64 desc[UR4][R6.64], R4 ;  /* 0x0000000406008986 */ /* 0x0003e2000c101b04 */
[----:B------:R-:W-:-:S03]  /*09a0*/  LEA.HI.X.SX32 R3, R3, UR7, 0x1, P1 ;  /* 0x0000000703037c11 */ /* 0x000fc600088f0eff */
[----:B------:R-:W-:Y:S01]  /*09b0*/  IMAD R9, R9, 0x100, R0 ;  /* 0x0000010009097824 */ /* 0x000fe200078e0200 */
[----:B------:R-:W-:Y:S06]  /*09c0*/  @P0 EXIT ;  /* 0x000000000000094d */ /* 0x000fec0003800000 */
[----:B------:R-:W-:Y:S01]  /*09d0*/  STG.E.U16 desc[UR4][R2.64], R9 ;  /* 0x0000000902007986 */ /* 0x000fe2000c101504 */
[----:B------:R-:W-:Y:S05]  /*09e0*/  EXIT ;  /* 0x000000000000794d */ /* 0x000fea0003800000 */
.L_x_0:
[----:B------:R-:W-:-:S00]  /*09f0*/  BRA `(.L_x_0) ;  /* 0xfffffffc00fc7947 */ /* 0x000fc0000383ffff */
[----:B------:R-:W-:-:S00]  /*0a00*/  NOP ;  /* 0x0000000000007918 */ /* 0x000fc00000000000 */
[----:B------:R-:W-:-:S00]  /*0a10*/  NOP ;  /* 0x0000000000007918 */ /* 0x000fc00000000000 */
[----:B------:R-:W-:-:S00]  /*0a20*/  NOP ;  /* 0x0000000000007918 */ /* 0x000fc00000000000 */
[----:B------:R-:W-:-:S00]  /*0a30*/  NOP ;  /* 0x0000000000007918 */ /* 0x000fc00000000000 */
[----:B------:R-:W-:-:S00]  /*0a40*/  NOP ;  /* 0x0000000000007918 */ /* 0x000fc00000000000 */
[----:B------:R-:W-:-:S00]  /*0a50*/  NOP ;  /* 0x0000000000007918 */ /* 0x000fc00000000000 */
[----:B------:R-:W-:-:S00]  /*0a60*/  NOP ;  /* 0x0000000000007918 */ /* 0x000fc00000000000 */
[----:B------:R-:W-:-:S00]  /*0a70*/  NOP ;  /* 0x0000000000007918 */ /* 0x000fc00000000000 */
.L_x_1:


//--------------------- .nv.constant0.triton_poi_fused_max_pool2d_with_indices_21 --------------------------
	.section	.nv.constant0.triton_poi_fused_max_pool2d_with_indices_21,"a",@progbits
	.sectionflags	@""
	.align	4
.nv.constant0.triton_poi_fused_max_pool2d_with_indices_21:
	.zero		556
